	.headerflags	@"EF_CUDA_TEXMODE_UNIFIED EF_CUDA_64BIT_ADDRESS EF_CUDA_ACCELERATORS EF_CUDA_SM90 EF_CUDA_VIRTUAL_SM(EF_CUDA_SM90)"
	.elftype	@"ET_EXEC"


//--------------------- .nv.info                  --------------------------
	.section	.nv.info,"",@"SHT_CUDA_INFO"
	.align	4


	//----- nvinfo : EIATTR_REGCOUNT
	.align		4
        /*0000*/ 	.byte	0x04, 0x2f
        /*0002*/ 	.short	(.L_3 - .L_2)
	.align		4
.L_2:
        /*0004*/ 	.word	index@(triton_poi_fused__native_batch_norm_legit_no_training_add_mul_softplus_tanh_1)
        /*0008*/ 	.word	0x00000014


	//----- nvinfo : EIATTR_MIN_STACK_SIZE
	.align		4
.L_3:
        /*000c*/ 	.byte	0x04, 0x12
        /*000e*/ 	.short	(.L_5 - .L_4)
	.align		4
.L_4:
        /*0010*/ 	.word	index@(triton_poi_fused__native_batch_norm_legit_no_training_add_mul_softplus_tanh_1)
        /*0014*/ 	.word	0x00000000


	//----- nvinfo : EIATTR_FRAME_SIZE
	.align		4
.L_5:
        /*0018*/ 	.byte	0x04, 0x11
        /*001a*/ 	.short	(.L_7 - .L_6)
	.align		4
.L_6:
        /*001c*/ 	.word	index@(triton_poi_fused__native_batch_norm_legit_no_training_add_mul_softplus_tanh_1)
        /*0020*/ 	.word	0x00000000


	//----- nvinfo : EIATTR_MIN_STACK_SIZE
	.align		4
.L_7:
        /*0024*/ 	.byte	0x04, 0x12
        /*0026*/ 	.short	(.L_9 - .L_8)
	.align		4
.L_8:
        /*0028*/ 	.word	index@(triton_poi_fused__native_batch_norm_legit_no_training_add_mul_softplus_tanh_1)
        /*002c*/ 	.word	0x00000000
.L_9:


//--------------------- .nv.info.triton_poi_fused__native_batch_norm_legit_no_training_add_mul_softplus_tanh_1 --------------------------
	.section	.nv.info.triton_poi_fused__native_batch_norm_legit_no_training_add_mul_softplus_tanh_1,"",@"SHT_CUDA_INFO"
	.sectionflags	@""
	.align	4


	//----- nvinfo : EIATTR_CUDA_API_VERSION
	.align		4
        /*0000*/ 	.byte	0x04, 0x37
        /*0002*/ 	.short	(.L_11 - .L_10)
.L_10:
        /*0004*/ 	.word	0x0000007c


	//----- nvinfo : EIATTR_KPARAM_INFO
	.align		4
.L_11:
        /*0008*/ 	.byte	0x04, 0x17
        /*000a*/ 	.short	(.L_13 - .L_12)
.L_12:
        /*000c*/ 	.word	0x00000000
        /*0010*/ 	.short	0x0007
        /*0012*/ 	.short	0x0038
        /*0014*/ 	.byte	0x00, 0xf0, 0x11, 0x00


	//----- nvinfo : EIATTR_KPARAM_INFO
	.align		4
.L_13:
        /*0018*/ 	.byte	0x04, 0x17
        /*001a*/ 	.short	(.L_15 - .L_14)
.L_14:
        /*001c*/ 	.word	0x00000000
        /*0020*/ 	.short	0x0006
        /*0022*/ 	.short	0x0030
        /*0024*/ 	.byte	0x00, 0xf4, 0x21, 0x00


	//----- nvinfo : EIATTR_KPARAM_INFO
	.align		4
.L_15:
        /*0028*/ 	.byte	0x04, 0x17
        /*002a*/ 	.short	(.L_17 - .L_16)
.L_16:
        /*002c*/ 	.word	0x00000000
        /*0030*/ 	.short	0x0005
        /*0032*/ 	.short	0x0028
        /*0034*/ 	.byte	0x00, 0xf4, 0x21, 0x00


	//----- nvinfo : EIATTR_KPARAM_INFO
	.align		4
.L_17:
        /*0038*/ 	.byte	0x04, 0x17
        /*003a*/ 	.short	(.L_19 - .L_18)
.L_18:
        /*003c*/ 	.word	0x00000000
        /*0040*/ 	.short	0x0004
        /*0042*/ 	.short	0x0020
        /*0044*/ 	.byte	0x00, 0xf4, 0x21, 0x00


	//----- nvinfo : EIATTR_KPARAM_INFO
	.align		4
.L_19:
        /*0048*/ 	.byte	0x04, 0x17
        /*004a*/ 	.short	(.L_21 - .L_20)
.L_20:
        /*004c*/ 	.word	0x00000000
        /*0050*/ 	.short	0x0003
        /*0052*/ 	.short	0x0018
        /*0054*/ 	.byte	0x00, 0xf4, 0x21, 0x00


	//----- nvinfo : EIATTR_KPARAM_INFO
	.align		4
.L_21:
        /*0058*/ 	.byte	0x04, 0x17
        /*005a*/ 	.short	(.L_23 - .L_22)
.L_22:
        /*005c*/ 	.word	0x00000000
        /*0060*/ 	.short	0x0002
        /*0062*/ 	.short	0x0010
        /*0064*/ 	.byte	0x00, 0xf4, 0x21, 0x00


	//----- nvinfo : EIATTR_KPARAM_INFO
	.align		4
.L_23:
        /*0068*/ 	.byte	0x04, 0x17
        /*006a*/ 	.short	(.L_25 - .L_24)
.L_24:
        /*006c*/ 	.word	0x00000000
        /*0070*/ 	.short	0x0001
        /*0072*/ 	.short	0x0008
        /*0074*/ 	.byte	0x00, 0xf4, 0x21, 0x00


	//----- nvinfo : EIATTR_KPARAM_INFO
	.align		4
.L_25:
        /*0078*/ 	.byte	0x04, 0x17
        /*007a*/ 	.short	(.L_27 - .L_26)
.L_26:
        /*007c*/ 	.word	0x00000000
        /*0080*/ 	.short	0x0000
        /*0082*/ 	.short	0x0000
        /*0084*/ 	.byte	0x00, 0xf4, 0x21, 0x00


	//----- nvinfo : EIATTR_SPARSE_MMA_MASK
	.align		4
.L_27:
        /*0088*/ 	.byte	0x03, 0x50
        /*008a*/ 	.short	0x0000


	//----- nvinfo : EIATTR_MAXREG_COUNT
	.align		4
        /*008c*/ 	.byte	0x03, 0x1b
        /*008e*/ 	.short	0x00ff


	//----- nvinfo : EIATTR_EXIT_INSTR_OFFSETS
	.align		4
        /*0090*/ 	.byte	0x04, 0x1c
        /*0092*/ 	.short	(.L_29 - .L_28)


	//   ....[0]....
.L_28:
        /*0094*/ 	.word	0x00000730


	//   ....[1]....
        /*0098*/ 	.word	0x00000750


	//----- nvinfo : EIATTR_REQNTID
	.align		4
.L_29:
        /*009c*/ 	.byte	0x04, 0x10
        /*009e*/ 	.short	(.L_31 - .L_30)
.L_30:
        /*00a0*/ 	.word	0x00000080
        /*00a4*/ 	.word	0x00000001
        /*00a8*/ 	.word	0x00000001


	//----- nvinfo : EIATTR_CRS_STACK_SIZE
	.align		4
.L_31:
        /*00ac*/ 	.byte	0x04, 0x1e
        /*00ae*/ 	.short	(.L_33 - .L_32)
.L_32:
        /*00b0*/ 	.word	0x00000000


	//----- nvinfo : EIATTR_CBANK_PARAM_SIZE
	.align		4
.L_33:
        /*00b4*/ 	.byte	0x03, 0x19
        /*00b6*/ 	.short	0x003c


	//----- nvinfo : EIATTR_PARAM_CBANK
	.align		4
        /*00b8*/ 	.byte	0x04, 0x0a
        /*00ba*/ 	.short	(.L_35 - .L_34)
	.align		4
.L_34:
        /*00bc*/ 	.word	index@(.nv.constant0.triton_poi_fused__native_batch_norm_legit_no_training_add_mul_softplus_tanh_1)
        /*00c0*/ 	.short	0x0210
        /*00c2*/ 	.short	0x003c


	//----- nvinfo : EIATTR_SW_WAR
	.align		4
.L_35:
        /*00c4*/ 	.byte	0x04, 0x36
        /*00c6*/ 	.short	(.L_37 - .L_36)
.L_36:
        /*00c8*/ 	.word	0x00000008
.L_37:


//--------------------- .nv.callgraph             --------------------------
	.section	.nv.callgraph,"",@"SHT_CUDA_CALLGRAPH"
	.align	4
	.sectionentsize	8
	.align		4
        /*0000*/ 	.word	0x00000000
	.align		4
        /*0004*/ 	.word	0xffffffff
	.align		4
        /*0008*/ 	.word	0x00000000
	.align		4
        /*000c*/ 	.word	0xfffffffe
	.align		4
        /*0010*/ 	.word	0x00000000
	.align		4
        /*0014*/ 	.word	0xfffffffd
	.align		4
        /*0018*/ 	.word	0x00000000
	.align		4
        /*001c*/ 	.word	0xfffffffc


//--------------------- .nv.constant4             --------------------------
	.section	.nv.constant4,"a",@progbits
	.align	8
	.align		8
.nv.constant4:
        /*0000*/ 	.dword	_$_str
	.align		8
        /*0008*/ 	.dword	_$_str_$_2


//--------------------- .text.triton_poi_fused__native_batch_norm_legit_no_training_add_mul_softplus_tanh_1 --------------------------
	.section	.text.triton_poi_fused__native_batch_norm_legit_no_training_add_mul_softplus_tanh_1,"ax",@progbits
	.align	128
        .global         triton_poi_fused__native_batch_norm_legit_no_training_add_mul_softplus_tanh_1
        .type           triton_poi_fused__native_batch_norm_legit_no_training_add_mul_softplus_tanh_1,@function
        .size           triton_poi_fused__native_batch_norm_legit_no_training_add_mul_softplus_tanh_1,(.L_x_6 - triton_poi_fused__native_batch_norm_legit_no_training_add_mul_softplus_tanh_1)
        .other          triton_poi_fused__native_batch_norm_legit_no_training_add_mul_softplus_tanh_1,@"STO_CUDA_ENTRY STV_DEFAULT"
triton_poi_fused__native_batch_norm_legit_no_training_add_mul_softplus_tanh_1:
.text.triton_poi_fused__native_batch_norm_legit_no_training_add_mul_softplus_tanh_1:
[----:B------:R-:W0:Y:S01]  /*0000*/  LDC R1, c[0x0][0x28] ;  /* 0x00000a00ff017b82 */ /* 0x000e220000000800 */
[----:B------:R-:W1:Y:S07]  /*0010*/  S2R R2, SR_TID.X ;  /* 0x0000000000027919 */ /* 0x000e6e0000002100 */
[----:B------:R-:W2:Y:S01]  /*0020*/  LDC.64 R10, c[0x0][0x228] ;  /* 0x00008a00ff0a7b82 */ /* 0x000ea20000000a00 */
[----:B------:R-:W-:Y:S01]  /*0030*/  ULDC.64 UR4, c[0x0][0x208] ;  /* 0x0000820000047ab9 */ /* 0x000fe20000000a00 */
[----:B------:R-:W3:Y:S06]  /*0040*/  S2R R3, SR_CTAID.X ;  /* 0x0000000000037919 */ /* 0x000eec0000002500 */
[----:B------:R-:W4:Y:S08]  /*0050*/  LDC.64 R6, c[0x0][0x218] ;  /* 0x00008600ff067b82 */ /* 0x000f300000000a00 */
[----:B------:R-:W5:Y:S08]  /*0060*/  LDC.64 R8, c[0x0][0x220] ;  /* 0x00008800ff087b82 */ /* 0x000f700000000a00 */
[----:B------:R-:W4:Y:S01]  /*0070*/  LDC.64 R12, c[0x0][0x230] ;  /* 0x00008c00ff0c7b82 */ /* 0x000f220000000a00 */
[----:B-1----:R-:W-:-:S07]  /*0080*/  LOP3.LUT R2, R2, 0x7f, RZ, 0xc0, !PT ;  /* 0x0000007f02027812 */ /* 0x002fce00078ec0ff */
[----:B------:R-:W1:Y:S01]  /*0090*/  LDC.64 R14, c[0x0][0x238] ;  /* 0x00008e00ff0e7b82 */ /* 0x000e620000000a00 */
[----:B---3--:R-:W-:Y:S02]  /*00a0*/  SHF.R.S32.HI R0, RZ, 0x18, R3 ;  /* 0x00000018ff007819 */ /* 0x008fe40000011403 */
[----:B------:R-:W-:Y:S02]  /*00b0*/  LEA R2, R3, R2, 0x7 ;  /* 0x0000000203027211 */ /* 0x000fe400078e38ff */
[----:B------:R-:W-:Y:S02]  /*00c0*/  SGXT R3, R0, 0x1 ;  /* 0x000000010003781a */ /* 0x000fe40000000200 */
[----:B------:R-:W-:Y:S02]  /*00d0*/  ISETP.GE.AND P0, PT, R2, 0x80, PT ;  /* 0x000000800200780c */ /* 0x000fe40003f06270 */
[----:B------:R-:W-:-:S04]  /*00e0*/  LEA.HI R3, R3, R2, RZ, 0x4 ;  /* 0x0000000203037211 */ /* 0x000fc800078f20ff */
[----:B------:R-:W-:-:S04]  /*00f0*/  SHF.R.S32.HI R0, RZ, 0x4, R3 ;  /* 0x00000004ff007819 */ /* 0x000fc80000011403 */
[----:B------:R-:W-:-:S04]  /*0100*/  LEA.HI R3, R3, R0, RZ, 0x1 ;  /* 0x0000000003037211 */ /* 0x000fc800078f08ff */
[----:B------:R-:W-:-:S04]  /*0110*/  LOP3.LUT R3, R3, 0xfffffffe, RZ, 0xc0, !PT ;  /* 0xfffffffe03037812 */ /* 0x000fc800078ec0ff */
[----:B------:R-:W-:Y:S01]  /*0120*/  IADD3 R5, R0, -R3, RZ ;  /* 0x8000000300057210 */ /* 0x000fe20007ffe0ff */
[----:B------:R-:W-:-:S04]  /*0130*/  HFMA2.MMA R0, -RZ, RZ, 0, 0 ;  /* 0x00000000ff007435 */ /* 0x000fc800000001ff */
[----:B--2---:R-:W-:-:S06]  /*0140*/  IMAD.WIDE R10, R5, 0x4, R10 ;  /* 0x00000004050a7825 */ /* 0x004fcc00078e020a */
[----:B------:R2:W3:Y:S01]  /*0150*/  @!P0 LDG.E.EL R0, desc[UR4][R10.64] ;  /* 0x000000040a008981 */ /* 0x0004e2000c2e1900 */
[----:B------:R-:W-:Y:S01]  /*0160*/  HFMA2.MMA R4, -RZ, RZ, 0, 0 ;  /* 0x00000000ff047435 */ /* 0x000fe200000001ff */
[----:B------:R-:W-:Y:S01]  /*0170*/  MOV R3, RZ ;  /* 0x000000ff00037202 */ /* 0x000fe20000000f00 */
[----:B----4-:R-:W-:-:S04]  /*0180*/  IMAD.WIDE R6, R2, 0x4, R6 ;  /* 0x0000000402067825 */ /* 0x010fc800078e0206 */
[----:B0----5:R-:W-:Y:S01]  /*0190*/  IMAD.WIDE R8, R5, 0x4, R8 ;  /* 0x0000000405087825 */ /* 0x021fe200078e0208 */
[----:B------:R-:W4:Y:S01]  /*01a0*/  @!P0 LDG.E R3, desc[UR4][R6.64] ;  /* 0x0000000406038981 */ /* 0x000f22000c1e1900 */
[----:B------:R-:W-:-:S03]  /*01b0*/  CS2R R16, SRZ ;  /* 0x0000000000107805 */ /* 0x000fc6000001ff00 */
[----:B------:R0:W4:Y:S01]  /*01c0*/  @!P0 LDG.E.EL R4, desc[UR4][R8.64] ;  /* 0x0000000408048981 */ /* 0x000122000c2e1900 */
[----:B--2---:R-:W-:-:S04]  /*01d0*/  IMAD.WIDE R10, R5, 0x4, R12 ;  /* 0x00000004050a7825 */ /* 0x004fc800078e020c */
[----:B-1----:R-:W-:Y:S01]  /*01e0*/  IMAD.WIDE R12, R5, 0x4, R14 ;  /* 0x00000004050c7825 */ /* 0x002fe200078e020e */
[----:B------:R1:W2:Y:S01]  /*01f0*/  @!P0 LDG.E.EL R16, desc[UR4][R10.64] ;  /* 0x000000040a108981 */ /* 0x0002a2000c2e1900 */
[----:B------:R-:W5:Y:S03]  /*0200*/  LDC.64 R14, c[0x0][0x240] ;  /* 0x00009000ff0e7b82 */ /* 0x000f660000000a00 */
[----:B------:R-:W2:Y:S01]  /*0210*/  @!P0 LDG.E.EL R17, desc[UR4][R12.64] ;  /* 0x000000040c118981 */ /* 0x000ea2000c2e1900 */
[----:B------:R-:W-:Y:S01]  /*0220*/  MOV R5, RZ ;  /* 0x000000ff00057202 */ /* 0x000fe20000000f00 */
[----:B-----5:R-:W-:-:S05]  /*0230*/  IMAD.WIDE R14, R2, 0x4, R14 ;  /* 0x00000004020e7825 */ /* 0x020fca00078e020e */
[----:B------:R2:W5:Y:S01]  /*0240*/  @!P0 LDG.E R5, desc[UR4][R14.64] ;  /* 0x000000040e058981 */ /* 0x000562000c1e1900 */
[----:B0-----:R-:W-:Y:S01]  /*0250*/  HFMA2.MMA R9, -RZ, RZ, 1.625, 0 ;  /* 0x3e800000ff097435 */ /* 0x001fe200000001ff */
[----:B-1----:R-:W-:Y:S01]  /*0260*/  MOV R10, 0x3d39bf78 ;  /* 0x3d39bf78000a7802 */ /* 0x002fe20000000f00 */
[----:B------:R-:W-:Y:S01]  /*0270*/  BSSY B0, `(.L_x_0) ;  /* 0x000002f000007945 */ /* 0x000fe20003800000 */
[----:B---3--:R-:W-:-:S04]  /*0280*/  FADD R0, R0, 9.9999997473787516356e-06 ;  /* 0x3727c5ac00007421 */ /* 0x008fc80000000000 */
[----:B------:R-:W0:Y:S01]  /*0290*/  MUFU.SQRT R6, R0 ;  /* 0x0000000000067308 */ /* 0x000e220000002000 */
[----:B----4-:R-:W-:Y:S01]  /*02a0*/  FADD R3, -R4, R3 ;  /* 0x0000000304037221 */ /* 0x010fe20000000100 */
[C---:B0-----:R-:W-:Y:S02]  /*02b0*/  FSETP.GT.AND P1, PT, R6.reuse, 8.50705917302346158658e+37, PT ;  /* 0x7e8000000600780b */ /* 0x041fe40003f24000 */
[----:B------:R-:W-:Y:S02]  /*02c0*/  FSETP.GEU.AND P2, PT, R6, 1.175494350822287508e-38, PT ;  /* 0x008000000600780b */ /* 0x000fe40003f4e000 */
[----:B------:R-:W-:-:S09]  /*02d0*/  FSEL R7, R9, 1, P1 ;  /* 0x3f80000009077808 */ /* 0x000fd20000800000 */
[----:B------:R-:W-:Y:S02]  /*02e0*/  @P1 FMUL R6, R6, 0.25 ;  /* 0x3e80000006061820 */ /* 0x000fe40000400000 */
[----:B------:R-:W-:Y:S02]  /*02f0*/  @!P2 FMUL R7, R7, 16777216 ;  /* 0x4b8000000707a820 */ /* 0x000fe40000400000 */
[----:B------:R-:W-:-:S06]  /*0300*/  @!P2 FMUL R6, R6, 16777216 ;  /* 0x4b8000000606a820 */ /* 0x000fcc0000400000 */
[----:B------:R-:W0:Y:S02]  /*0310*/  MUFU.RCP R6, R6 ;  /* 0x0000000600067308 */ /* 0x000e240000001000 */
[----:B0-----:R-:W-:-:S04]  /*0320*/  FMUL R4, R6, R7 ;  /* 0x0000000706047220 */ /* 0x001fc80000400000 */
[----:B------:R-:W-:-:S04]  /*0330*/  FMUL R4, R3, R4 ;  /* 0x0000000403047220 */ /* 0x000fc80000400000 */
[----:B--2---:R-:W-:-:S04]  /*0340*/  FFMA R4, R4, R16, R17 ;  /* 0x0000001004047223 */ /* 0x004fc80000000011 */
[----:B------:R-:W-:-:S05]  /*0350*/  FMUL R0, R4, 1.4426950216293334961 ;  /* 0x3fb8aa3b04007820 */ /* 0x000fca0000400000 */
[----:B------:R-:W-:-:S13]  /*0360*/  FSETP.GEU.AND P1, PT, R0, -126, PT ;  /* 0xc2fc00000000780b */ /* 0x000fda0003f2e000 */
[----:B------:R-:W-:-:S04]  /*0370*/  @!P1 FMUL R0, R0, 0.5 ;  /* 0x3f00000000009820 */ /* 0x000fc80000400000 */
[----:B------:R-:W0:Y:S02]  /*0380*/  MUFU.EX2 R3, R0 ;  /* 0x0000000000037308 */ /* 0x000e240000000800 */
[----:B0-----:R-:W-:Y:S01]  /*0390*/  @!P1 FMUL R3, R3, R3 ;  /* 0x0000000303039220 */ /* 0x001fe20000400000 */
[----:B------:R-:W-:-:S03]  /*03a0*/  FSETP.GT.AND P1, PT, R4, 20, PT ;  /* 0x41a000000400780b */ /* 0x000fc60003f24000 */
[C---:B------:R-:W-:Y:S01]  /*03b0*/  FADD.FTZ.RZ R6, R3.reuse, 1 ;  /* 0x3f80000003067421 */ /* 0x040fe2000001c000 */
[----:B------:R-:W-:-:S04]  /*03c0*/  ISETP.GE.U32.AND P2, PT, R3, 0x7f800000, PT ;  /* 0x7f8000000300780c */ /* 0x000fc80003f46070 */
[----:B------:R-:W-:-:S04]  /*03d0*/  IADD3 R6, R6, -0x3f400000, RZ ;  /* 0xc0c0000006067810 */ /* 0x000fc80007ffe0ff */
[----:B------:R-:W-:-:S04]  /*03e0*/  LOP3.LUT R6, R6, 0xff800000, RZ, 0xc0, !PT ;  /* 0xff80000006067812 */ /* 0x000fc800078ec0ff */
[----:B------:R-:W-:Y:S02]  /*03f0*/  IADD3 R8, -R6, 0x40800000, RZ ;  /* 0x4080000006087810 */ /* 0x000fe40007ffe1ff */
[----:B------:R-:W-:Y:S02]  /*0400*/  IADD3 R7, R3, -R6, RZ ;  /* 0x8000000603077210 */ /* 0x000fe40007ffe0ff */
[----:B------:R-:W-:Y:S01]  /*0410*/  I2FP.F32.S32 R6, R6 ;  /* 0x0000000600067245 */ /* 0x000fe20000201400 */
[----:B------:R-:W-:-:S04]  /*0420*/  FFMA.FTZ R8, R8, R9, -1 ;  /* 0xbf80000008087423 */ /* 0x000fc80000010009 */
[----:B------:R-:W-:Y:S01]  /*0430*/  FADD R7, R7, R8 ;  /* 0x0000000807077221 */ /* 0x000fe20000000000 */
[----:B------:R-:W-:-:S03]  /*0440*/  FMUL R6, R6, 1.1920928955078125e-07 ;  /* 0x3400000006067820 */ /* 0x000fc60000400000 */
[----:B------:R-:W-:-:S04]  /*0450*/  FFMA.FTZ R8, R7, -R10, 0.10546888411045074463 ;  /* 0x3dd8001207087423 */ /* 0x000fc8000001080a */
[----:B------:R-:W-:-:S04]  /*0460*/  FFMA.FTZ R8, R7, R8, -0.13229703903198242188 ;  /* 0xbe0778e007087423 */ /* 0x000fc80000010008 */
[----:B------:R-:W-:-:S04]  /*0470*/  FFMA.FTZ R8, R7, R8, 0.14491446316242218018 ;  /* 0x3e14647507087423 */ /* 0x000fc80000010008 */
[----:B------:R-:W-:-:S04]  /*0480*/  FFMA.FTZ R8, R7, R8, -0.16641564667224884033 ;  /* 0xbe2a68dd07087423 */ /* 0x000fc80000010008 */
[----:B------:R-:W-:-:S04]  /*0490*/  FFMA.FTZ R8, R7, R8, 0.19988867640495300293 ;  /* 0x3e4caf9e07087423 */ /* 0x000fc80000010008 */
[----:B------:R-:W-:-:S04]  /*04a0*/  FFMA.FTZ R8, R7, R8, -0.25000196695327758789 ;  /* 0xbe80004207087423 */ /* 0x000fc80000010008 */
[----:B------:R-:W-:-:S04]  /*04b0*/  FFMA.FTZ R8, R7, R8, 0.33333510160446166992 ;  /* 0x3eaaaae607087423 */ /* 0x000fc80000010008 */
[----:B------:R-:W-:-:S04]  /*04c0*/  FFMA.FTZ R8, R7, R8, -0.5 ;  /* 0xbf00000007087423 */ /* 0x000fc80000010008 */
[----:B------:R-:W-:-:S04]  /*04d0*/  FMUL R8, R7, R8 ;  /* 0x0000000807087220 */ /* 0x000fc80000400000 */
[----:B------:R-:W-:-:S04]  /*04e0*/  FFMA.FTZ R7, R7, R8, R7 ;  /* 0x0000000807077223 */ /* 0x000fc80000010007 */
[----:B------:R-:W-:Y:S01]  /*04f0*/  FFMA.FTZ R7, R6, 0.69314718246459960938, R7 ;  /* 0x3f31721806077823 */ /* 0x000fe20000010007 */
[----:B------:R-:W-:Y:S06]  /*0500*/  @!P2 BRA `(.L_x_1) ;  /* 0x000000000014a947 */ /* 0x000fec0003800000 */
[C---:B------:R-:W-:Y:S02]  /*0510*/  ISETP.GE.AND P2, PT, R3.reuse, -0x407fffff, PT ;  /* 0xbf8000010300780c */ /* 0x040fe40003f46270 */
[----:B------:R-:W-:-:S11]  /*0520*/  FSETP.NEU.AND P3, PT, R3, RZ, PT ;  /* 0x000000ff0300720b */ /* 0x000fd60003f6d000 */
[----:B------:R-:W-:-:S05]  /*0530*/  @P2 MOV R0, 0x7f800000 ;  /* 0x7f80000000002802 */ /* 0x000fca0000000f00 */
[----:B------:R-:W-:-:S05]  /*0540*/  @P2 FFMA.FTZ R7, R3, R0, +INF ;  /* 0x7f80000003072423 */ /* 0x000fca0000010000 */
[----:B------:R-:W-:-:S07]  /*0550*/  FSEL R7, R7, -RZ, P3 ;  /* 0x800000ff07077208 */ /* 0x000fce0001800000 */
.L_x_1:
[----:B------:R-:W-:Y:S05]  /*0560*/  BSYNC B0 ;  /* 0x0000000000007941 */ /* 0x000fea0003800000 */
.L_x_0:
[----:B------:R-:W-:Y:S01]  /*0570*/  FSEL R11, R4, R7, P1 ;  /* 0x00000007040b7208 */ /* 0x000fe20000800000 */
[----:B------:R-:W-:Y:S01]  /*0580*/  BSSY B0, `(.L_x_2) ;  /* 0x0000016000007945 */ /* 0x000fe20003800000 */
[----:B------:R-:W-:-:S03]  /*0590*/  SHF.R.S32.HI R7, RZ, 0x1f, R2 ;  /* 0x0000001fff077819 */ /* 0x000fc60000011402 */
[----:B------:R-:W-:-:S05]  /*05a0*/  FADD.FTZ R8, |R11|, -RZ ;  /* 0x800000ff0b087221 */ /* 0x000fca0000010200 */
[----:B------:R-:W-:-:S13]  /*05b0*/  FSETP.GE.AND P1, PT, R8, 0.60000002384185791016, PT ;  /* 0x3f19999a0800780b */ /* 0x000fda0003f26000 */
[----:B------:R-:W-:Y:S05]  /*05c0*/  @!P1 BRA `(.L_x_3) ;  /* 0x0000000000289947 */ /* 0x000fea0003800000 */
[C---:B------:R-:W-:Y:S01]  /*05d0*/  FMUL R3, R8.reuse, 2.8853900432586669922 ;  /* 0x4038aa3b08037820 */ /* 0x040fe20000400000 */
[----:B------:R-:W-:Y:S01]  /*05e0*/  HFMA2.MMA R9, -RZ, RZ, 1.875, 0 ;  /* 0x3f800000ff097435 */ /* 0x000fe200000001ff */
[----:B------:R-:W-:-:S04]  /*05f0*/  FSETP.GE.AND P1, PT, R8, 9.010913848876953125, PT ;  /* 0x41102cb40800780b */ /* 0x000fc80003f26000 */
[----:B------:R-:W0:Y:S02]  /*0600*/  MUFU.EX2 R3, R3 ;  /* 0x0000000300037308 */ /* 0x000e240000000800 */
[----:B0-----:R-:W-:-:S06]  /*0610*/  FADD R6, R3, 1 ;  /* 0x3f80000003067421 */ /* 0x001fcc0000000000 */
[----:B------:R-:W0:Y:S02]  /*0620*/  MUFU.RCP R6, R6 ;  /* 0x0000000600067308 */ /* 0x000e240000001000 */
[----:B0-----:R-:W-:-:S05]  /*0630*/  FFMA.FTZ R0, R6, -2, R9 ;  /* 0xc000000006007823 */ /* 0x001fca0000010009 */
[----:B------:R-:W-:-:S04]  /*0640*/  FSEL R0, R0, 1, !P1 ;  /* 0x3f80000000007808 */ /* 0x000fc80004800000 */
[----:B------:R-:W-:Y:S01]  /*0650*/  LOP3.LUT R0, R0, 0x80000000, R11, 0xf8, !PT ;  /* 0x8000000000007812 */ /* 0x000fe200078ef80b */
[----:B------:R-:W-:Y:S06]  /*0660*/  BRA `(.L_x_4) ;  /* 0x00000000001c7947 */ /* 0x000fec0003800000 */
.L_x_3:
[----:B------:R-:W-:Y:S01]  /*0670*/  MOV R0, 0x3c80f082 ;  /* 0x3c80f08200007802 */ /* 0x000fe20000000f00 */
[----:B------:R-:W-:-:S04]  /*0680*/  FMUL R3, R11, R11 ;  /* 0x0000000b0b037220 */ /* 0x000fc80000400000 */
[----:B------:R-:W-:-:S04]  /*0690*/  FFMA.FTZ R0, R3, R0, -0.052303962409496307373 ;  /* 0xbd563cae03007423 */ /* 0x000fc80000010000 */
[----:B------:R-:W-:-:S04]  /*06a0*/  FFMA.FTZ R0, R3, R0, 0.1331529766321182251 ;  /* 0x3e08594103007423 */ /* 0x000fc80000010000 */
[----:B------:R-:W-:-:S04]  /*06b0*/  FFMA.FTZ R0, R3, R0, -0.33332768082618713379 ;  /* 0xbeaaa9ed03007423 */ /* 0x000fc80000010000 */
[----:B------:R-:W-:-:S04]  /*06c0*/  FFMA.FTZ R0, R3, R0, RZ ;  /* 0x0000000003007223 */ /* 0x000fc800000100ff */
[----:B------:R-:W-:-:S07]  /*06d0*/  FFMA.FTZ R0, R11, R0, R11 ;  /* 0x000000000b007223 */ /* 0x000fce000001000b */
.L_x_4:
[----:B------:R-:W-:Y:S05]  /*06e0*/  BSYNC B0 ;  /* 0x0000000000007941 */ /* 0x000fea0003800000 */
.L_x_2:
[----:B------:R-:W-:Y:S01]  /*06f0*/  ULDC.64 UR6, c[0x0][0x210] ;  /* 0x0000840000067ab9 */ /* 0x000fe20000000a00 */
[----:B-----5:R-:W-:Y:S01]  /*0700*/  FFMA R5, R4, R0, R5 ;  /* 0x0000000004057223 */ /* 0x020fe20000000005 */
[----:B------:R-:W-:-:S04]  /*0710*/  LEA R6, P1, R2, UR6, 0x2 ;  /* 0x0000000602067c11 */ /* 0x000fc8000f8210ff */
[----:B------:R-:W-:Y:S01]  /*0720*/  LEA.HI.X R7, R2, UR7, R7, 0x2, P1 ;  /* 0x0000000702077c11 */ /* 0x000fe200088f1407 */
[----:B------:R-:W-:Y:S08]  /*0730*/  @P0 EXIT ;  /* 0x000000000000094d */ /* 0x000ff00003800000 */
[----:B------:R-:W-:Y:S01]  /*0740*/  STG.E desc[UR4][R6.64], R5 ;  /* 0x0000000506007986 */ /* 0x000fe2000c101904 */
[----:B------:R-:W-:Y:S05]  /*0750*/  EXIT ;  /* 0x000000000000794d */ /* 0x000fea0003800000 */
.L_x_5:
[----:B------:R-:W-:-:S00]  /*0760*/  BRA `(.L_x_5) ;  /* 0xfffffffc00fc7947 */ /* 0x000fc0000383ffff */
[----:B------:R-:W-:-:S00]  /*0770*/  NOP ;  /* 0x0000000000007918 */ /* 0x000fc00000000000 */
        /* <DEDUP_REMOVED lines=8> */
.L_x_6:


//--------------------- .nv.global.init           --------------------------
	.section	.nv.global.init,"aw",@progbits
.nv.global.init:
	.type		_$_str,@object
	.size		_$_str,(_$_str_$_2 - _$_str)
_$_str:
        /*0000*/ 	.byte	0x5f, 0x5f, 0x43, 0x55, 0x44, 0x41, 0x5f, 0x46, 0x54, 0x5a, 0x00
	.type		_$_str_$_2,@object
	.size		_$_str_$_2,(.L_1 - _$_str_$_2)
_$_str_$_2:
        /*000b*/ 	.byte	0x5f, 0x5f, 0x43, 0x55, 0x44, 0x41, 0x5f, 0x50, 0x52, 0x45, 0x43, 0x5f, 0x53, 0x51, 0x52, 0x54
        /*001b*/ 	.byte	0x00
.L_1:


//--------------------- .nv.constant0.triton_poi_fused__native_batch_norm_legit_no_training_add_mul_softplus_tanh_1 --------------------------
	.section	.nv.constant0.triton_poi_fused__native_batch_norm_legit_no_training_add_mul_softplus_tanh_1,"a",@progbits
	.sectionflags	@""
	.align	4
.nv.constant0.triton_poi_fused__native_batch_norm_legit_no_training_add_mul_softplus_tanh_1:
	.zero		588
